	.headerflags	@"EF_CUDA_TEXMODE_UNIFIED EF_CUDA_64BIT_ADDRESS EF_CUDA_ACCELERATORS EF_CUDA_SM90 EF_CUDA_VIRTUAL_SM(EF_CUDA_SM90)"
	.elftype	@"ET_EXEC"


//--------------------- .nv.info                  --------------------------
	.section	.nv.info,"",@"SHT_CUDA_INFO"
	.align	4


	//----- nvinfo : EIATTR_REGCOUNT
	.align		4
        /*0000*/ 	.byte	0x04, 0x2f
        /*0002*/ 	.short	(.L_1 - .L_0)
	.align		4
.L_0:
        /*0004*/ 	.word	index@(triton_poi_fused_convolution_relu_19)
        /*0008*/ 	.word	0x00000020


	//----- nvinfo : EIATTR_MIN_STACK_SIZE
	.align		4
.L_1:
        /*000c*/ 	.byte	0x04, 0x12
        /*000e*/ 	.short	(.L_3 - .L_2)
	.align		4
.L_2:
        /*0010*/ 	.word	index@(triton_poi_fused_convolution_relu_19)
        /*0014*/ 	.word	0x00000000


	//----- nvinfo : EIATTR_FRAME_SIZE
	.align		4
.L_3:
        /*0018*/ 	.byte	0x04, 0x11
        /*001a*/ 	.short	(.L_5 - .L_4)
	.align		4
.L_4:
        /*001c*/ 	.word	index@(triton_poi_fused_convolution_relu_19)
        /*0020*/ 	.word	0x00000000


	//----- nvinfo : EIATTR_MIN_STACK_SIZE
	.align		4
.L_5:
        /*0024*/ 	.byte	0x04, 0x12
        /*0026*/ 	.short	(.L_7 - .L_6)
	.align		4
.L_6:
        /*0028*/ 	.word	index@(triton_poi_fused_convolution_relu_19)
        /*002c*/ 	.word	0x00000000
.L_7:


//--------------------- .nv.info.triton_poi_fused_convolution_relu_19 --------------------------
	.section	.nv.info.triton_poi_fused_convolution_relu_19,"",@"SHT_CUDA_INFO"
	.sectionflags	@""
	.align	4


	//----- nvinfo : EIATTR_CUDA_API_VERSION
	.align		4
        /*0000*/ 	.byte	0x04, 0x37
        /*0002*/ 	.short	(.L_9 - .L_8)
.L_8:
        /*0004*/ 	.word	0x0000007c


	//----- nvinfo : EIATTR_KPARAM_INFO
	.align		4
.L_9:
        /*0008*/ 	.byte	0x04, 0x17
        /*000a*/ 	.short	(.L_11 - .L_10)
.L_10:
        /*000c*/ 	.word	0x00000000
        /*0010*/ 	.short	0x0004
        /*0012*/ 	.short	0x001c
        /*0014*/ 	.byte	0x00, 0xf0, 0x11, 0x00


	//----- nvinfo : EIATTR_KPARAM_INFO
	.align		4
.L_11:
        /*0018*/ 	.byte	0x04, 0x17
        /*001a*/ 	.short	(.L_13 - .L_12)
.L_12:
        /*001c*/ 	.word	0x00000000
        /*0020*/ 	.short	0x0003
        /*0022*/ 	.short	0x0018
        /*0024*/ 	.byte	0x00, 0xf0, 0x11, 0x00


	//----- nvinfo : EIATTR_KPARAM_INFO
	.align		4
.L_13:
        /*0028*/ 	.byte	0x04, 0x17
        /*002a*/ 	.short	(.L_15 - .L_14)
.L_14:
        /*002c*/ 	.word	0x00000000
        /*0030*/ 	.short	0x0002
        /*0032*/ 	.short	0x0010
        /*0034*/ 	.byte	0x00, 0xf4, 0x21, 0x00


	//----- nvinfo : EIATTR_KPARAM_INFO
	.align		4
.L_15:
        /*0038*/ 	.byte	0x04, 0x17
        /*003a*/ 	.short	(.L_17 - .L_16)
.L_16:
        /*003c*/ 	.word	0x00000000
        /*0040*/ 	.short	0x0001
        /*0042*/ 	.short	0x0008
        /*0044*/ 	.byte	0x00, 0xf4, 0x21, 0x00


	//----- nvinfo : EIATTR_KPARAM_INFO
	.align		4
.L_17:
        /*0048*/ 	.byte	0x04, 0x17
        /*004a*/ 	.short	(.L_19 - .L_18)
.L_18:
        /*004c*/ 	.word	0x00000000
        /*0050*/ 	.short	0x0000
        /*0052*/ 	.short	0x0000
        /*0054*/ 	.byte	0x00, 0xf4, 0x21, 0x00


	//----- nvinfo : EIATTR_SPARSE_MMA_MASK
	.align		4
.L_19:
        /*0058*/ 	.byte	0x03, 0x50
        /*005a*/ 	.short	0x0000


	//----- nvinfo : EIATTR_MAXREG_COUNT
	.align		4
        /*005c*/ 	.byte	0x03, 0x1b
        /*005e*/ 	.short	0x00ff


	//----- nvinfo : EIATTR_EXIT_INSTR_OFFSETS
	.align		4
        /*0060*/ 	.byte	0x04, 0x1c
        /*0062*/ 	.short	(.L_21 - .L_20)


	//   ....[0]....
.L_20:
        /*0064*/ 	.word	0x00000d30


	//   ....[1]....
        /*0068*/ 	.word	0x00000d50


	//----- nvinfo : EIATTR_REQNTID
	.align		4
.L_21:
        /*006c*/ 	.byte	0x04, 0x10
        /*006e*/ 	.short	(.L_23 - .L_22)
.L_22:
        /*0070*/ 	.word	0x00000100
        /*0074*/ 	.word	0x00000001
        /*0078*/ 	.word	0x00000001


	//----- nvinfo : EIATTR_CBANK_PARAM_SIZE
	.align		4
.L_23:
        /*007c*/ 	.byte	0x03, 0x19
        /*007e*/ 	.short	0x0020


	//----- nvinfo : EIATTR_PARAM_CBANK
	.align		4
        /*0080*/ 	.byte	0x04, 0x0a
        /*0082*/ 	.short	(.L_25 - .L_24)
	.align		4
.L_24:
        /*0084*/ 	.word	index@(.nv.constant0.triton_poi_fused_convolution_relu_19)
        /*0088*/ 	.short	0x0210
        /*008a*/ 	.short	0x0020


	//----- nvinfo : EIATTR_SW_WAR
	.align		4
.L_25:
        /*008c*/ 	.byte	0x04, 0x36
        /*008e*/ 	.short	(.L_27 - .L_26)
.L_26:
        /*0090*/ 	.word	0x00000008
.L_27:


//--------------------- .nv.callgraph             --------------------------
	.section	.nv.callgraph,"",@"SHT_CUDA_CALLGRAPH"
	.align	4
	.sectionentsize	8
	.align		4
        /*0000*/ 	.word	0x00000000
	.align		4
        /*0004*/ 	.word	0xffffffff
	.align		4
        /*0008*/ 	.word	0x00000000
	.align		4
        /*000c*/ 	.word	0xfffffffe
	.align		4
        /*0010*/ 	.word	0x00000000
	.align		4
        /*0014*/ 	.word	0xfffffffd
	.align		4
        /*0018*/ 	.word	0x00000000
	.align		4
        /*001c*/ 	.word	0xfffffffc


//--------------------- .text.triton_poi_fused_convolution_relu_19 --------------------------
	.section	.text.triton_poi_fused_convolution_relu_19,"ax",@progbits
	.sectionflags	@"SHF_BARRIERS=1"
	.align	128
        .global         triton_poi_fused_convolution_relu_19
        .type           triton_poi_fused_convolution_relu_19,@function
        .size           triton_poi_fused_convolution_relu_19,(.L_x_1 - triton_poi_fused_convolution_relu_19)
        .other          triton_poi_fused_convolution_relu_19,@"STO_CUDA_ENTRY STV_DEFAULT"
triton_poi_fused_convolution_relu_19:
.text.triton_poi_fused_convolution_relu_19:
[----:B------:R-:W0:Y:S01]  /*0000*/  LDC R1, c[0x0][0x28] ;  /* 0x00000a00ff017b82 */ /* 0x000e220000000800 */
[----:B------:R-:W1:Y:S07]  /*0010*/  S2R R2, SR_TID.X ;  /* 0x0000000000027919 */ /* 0x000e6e0000002100 */
[----:B------:R-:W2:Y:S01]  /*0020*/  LDC.64 R22, c[0x0][0x210] ;  /* 0x00008400ff167b82 */ /* 0x000ea20000000a00 */
[----:B------:R-:W-:Y:S01]  /*0030*/  ULDC.64 UR6, c[0x0][0x208] ;  /* 0x0000820000067ab9 */ /* 0x000fe20000000a00 */
[----:B------:R-:W3:Y:S01]  /*0040*/  S2R R21, SR_CTAID.Y ;  /* 0x0000000000157919 */ /* 0x000ee20000002600 */
[----:B------:R-:W4:Y:S01]  /*0050*/  S2R R3, SR_CTAID.X ;  /* 0x0000000000037919 */ /* 0x000f220000002500 */
[----:B-1----:R-:W-:Y:S01]  /*0060*/  IMAD.SHL.U32 R0, R2, 0x4, RZ ;  /* 0x0000000402007824 */ /* 0x002fe200078e00ff */
[----:B------:R-:W-:-:S02]  /*0070*/  SHF.R.U32.HI R10, RZ, 0x6, R2 ;  /* 0x00000006ff0a7819 */ /* 0x000fc40000011602 */
[--C-:B---3--:R-:W-:Y:S02]  /*0080*/  SHF.R.S32.HI R11, RZ, 0x17, R21.reuse ;  /* 0x00000017ff0b7819 */ /* 0x108fe40000011415 */
[----:B------:R-:W-:Y:S02]  /*0090*/  LOP3.LUT R4, R0, 0xfc, RZ, 0xc0, !PT ;  /* 0x000000fc00047812 */ /* 0x000fe400078ec0ff */
[----:B------:R-:W-:Y:S01]  /*00a0*/  SGXT R11, R11, 0x1 ;  /* 0x000000010b0b781a */ /* 0x000fe20000000200 */
[----:B----4-:R-:W-:Y:S01]  /*00b0*/  IMAD.SHL.U32 R3, R3, 0x10, RZ ;  /* 0x0000001003037824 */ /* 0x010fe200078e00ff */
[----:B------:R-:W-:Y:S02]  /*00c0*/  PRMT R4, R4, 0x6540, R21 ;  /* 0x0000654004047816 */ /* 0x000fe40000000015 */
[----:B------:R-:W-:Y:S02]  /*00d0*/  SGXT.U32 R10, R10, 0x2 ;  /* 0x000000020a0a781a */ /* 0x000fe40000000000 */
[----:B------:R-:W-:Y:S01]  /*00e0*/  LEA.HI R5, R11, R4, RZ, 0x9 ;  /* 0x000000040b057211 */ /* 0x000fe200078f48ff */
[----:B------:R-:W1:Y:S03]  /*00f0*/  S2UR UR5, SR_CgaCtaId ;  /* 0x00000000000579c3 */ /* 0x000e660000008800 */
[C---:B------:R-:W-:Y:S01]  /*0100*/  LOP3.LUT R7, R5.reuse, 0xfffffe00, RZ, 0xc0, !PT ;  /* 0xfffffe0005077812 */ /* 0x040fe200078ec0ff */
[----:B------:R-:W-:Y:S01]  /*0110*/  IMAD.SHL.U32 R6, R5, 0x10, RZ ;  /* 0x0000001005067824 */ /* 0x000fe200078e00ff */
[----:B------:R-:W-:-:S04]  /*0120*/  LOP3.LUT R5, R3, R10, RZ, 0xfc, !PT ;  /* 0x0000000a03057212 */ /* 0x000fc800078efcff */
[----:B------:R-:W-:Y:S02]  /*0130*/  LOP3.LUT R6, R6, 0xffffe000, RZ, 0xc0, !PT ;  /* 0xffffe00006067812 */ /* 0x000fe400078ec0ff */
[----:B------:R-:W-:Y:S02]  /*0140*/  ISETP.GE.AND P0, PT, R5, 0x10, PT ;  /* 0x000000100500780c */ /* 0x000fe40003f06270 */
[----:B------:R-:W-:Y:S02]  /*0150*/  IADD3 R12, R6, R4, -R7 ;  /* 0x00000004060c7210 */ /* 0x000fe40007ffe807 */
[----:B------:R-:W-:-:S03]  /*0160*/  CS2R R6, SRZ ;  /* 0x0000000000067805 */ /* 0x000fc6000001ff00 */
[----:B------:R-:W-:Y:S01]  /*0170*/  IMAD R9, R5, 0x200, R12 ;  /* 0x0000020005097824 */ /* 0x000fe200078e020c */
[----:B------:R-:W-:-:S03]  /*0180*/  CS2R R4, SRZ ;  /* 0x0000000000047805 */ /* 0x000fc6000001ff00 */
[----:B--2---:R-:W-:Y:S01]  /*0190*/  IMAD.WIDE R8, R9, 0x4, R22 ;  /* 0x0000000409087825 */ /* 0x004fe200078e0216 */
[----:B------:R-:W-:Y:S02]  /*01a0*/  LOP3.LUT R17, R3, 0x4, R10, 0xfe, !PT ;  /* 0x0000000403117812 */ /* 0x000fe400078efe0a */
[----:B------:R-:W-:Y:S02]  /*01b0*/  LOP3.LUT R25, R3, 0x8, R10, 0xfe, !PT ;  /* 0x0000000803197812 */ /* 0x000fe400078efe0a */
[----:B------:R2:W3:Y:S01]  /*01c0*/  @!P0 LDG.E.EL.128 R4, desc[UR6][R8.64] ;  /* 0x0000000608048981 */ /* 0x0004e2000c2e1d00 */
[----:B------:R-:W-:Y:S01]  /*01d0*/  LOP3.LUT R10, R3, 0xc, R10, 0xfe, !PT ;  /* 0x0000000c030a7812 */ /* 0x000fe200078efe0a */
[----:B------:R-:W-:Y:S01]  /*01e0*/  UMOV UR4, 0x400 ;  /* 0x0000040000047882 */ /* 0x000fe20000000000 */
[C---:B------:R-:W-:Y:S01]  /*01f0*/  PRMT R28, R2.reuse, 0x6540, R21 ;  /* 0x00006540021c7816 */ /* 0x040fe20000000015 */
[----:B-1----:R-:W-:Y:S01]  /*0200*/  UPRMT UR4, UR5, 0x654, UR4 ;  /* 0x0000065405047896 */ /* 0x002fe20008000004 */
[C---:B------:R-:W-:Y:S01]  /*0210*/  ISETP.GE.AND P0, PT, R17.reuse, 0x10, PT ;  /* 0x000000101100780c */ /* 0x040fe20003f06270 */
[--C-:B------:R-:W-:Y:S01]  /*0220*/  IMAD R17, R17, 0x200, R12.reuse ;  /* 0x0000020011117824 */ /* 0x100fe200078e020c */
[C---:B------:R-:W-:Y:S01]  /*0230*/  ISETP.GE.AND P1, PT, R25.reuse, 0x10, PT ;  /* 0x000000101900780c */ /* 0x040fe20003f26270 */
[----:B------:R-:W-:Y:S01]  /*0240*/  IMAD R25, R25, 0x200, R12 ;  /* 0x0000020019197824 */ /* 0x000fe200078e020c */
[----:B------:R-:W-:Y:S01]  /*0250*/  SHF.R.U32.HI R15, RZ, 0x6, R2 ;  /* 0x00000006ff0f7819 */ /* 0x000fe20000011602 */
[----:B--2---:R-:W-:Y:S01]  /*0260*/  IMAD.SHL.U32 R9, R2, 0x40, RZ ;  /* 0x0000004002097824 */ /* 0x004fe200078e00ff */
[----:B------:R-:W-:Y:S01]  /*0270*/  LEA.HI R11, R11, R28, RZ, 0x9 ;  /* 0x0000001c0b0b7211 */ /* 0x000fe200078f48ff */
[----:B------:R-:W-:Y:S01]  /*0280*/  IMAD R13, R10, 0x200, R12 ;  /* 0x000002000a0d7824 */ /* 0x000fe200078e020c */
[----:B------:R-:W-:Y:S01]  /*0290*/  SGXT.U32 R15, R15, 0x2 ;  /* 0x000000020f0f781a */ /* 0x000fe20000000000 */
[----:B------:R-:W-:Y:S01]  /*02a0*/  IMAD.WIDE R24, R25, 0x4, R22 ;  /* 0x0000000419187825 */ /* 0x000fe200078e0216 */
[----:B------:R-:W-:-:S02]  /*02b0*/  LOP3.LUT R12, R9, 0xfc0, RZ, 0xc0, !PT ;  /* 0x00000fc0090c7812 */ /* 0x000fc400078ec0ff */
[----:B------:R-:W-:Y:S02]  /*02c0*/  CS2R R8, SRZ ;  /* 0x0000000000087805 */ /* 0x000fe4000001ff00 */
[----:B------:R-:W-:Y:S02]  /*02d0*/  LOP3.LUT R11, R11, 0xfffffe00, RZ, 0xc0, !PT ;  /* 0xfffffe000b0b7812 */ /* 0x000fe400078ec0ff */
[C---:B------:R-:W-:Y:S02]  /*02e0*/  LOP3.LUT R14, R12.reuse, 0x10, RZ, 0xfc, !PT ;  /* 0x000000100c0e7812 */ /* 0x040fe400078efcff */
[----:B------:R-:W-:Y:S01]  /*02f0*/  LOP3.LUT R16, R12, 0x20, RZ, 0xfc, !PT ;  /* 0x000000200c107812 */ /* 0x000fe200078efcff */
[----:B------:R-:W-:Y:S01]  /*0300*/  IMAD.IADD R28, R28, 0x1, -R11 ;  /* 0x000000011c1c7824 */ /* 0x000fe200078e0a0b */
[C---:B------:R-:W-:Y:S02]  /*0310*/  LOP3.LUT R20, R12.reuse, R15, RZ, 0xfc, !PT ;  /* 0x0000000f0c147212 */ /* 0x040fe400078efcff */
[----:B------:R-:W-:-:S02]  /*0320*/  LEA.HI R29, R12, UR4, RZ, 0x1e ;  /* 0x000000040c1d7c11 */ /* 0x000fc4000f8ff0ff */
[----:B------:R-:W-:Y:S02]  /*0330*/  LOP3.LUT R12, R12, 0x30, RZ, 0xfc, !PT ;  /* 0x000000300c0c7812 */ /* 0x000fe400078efcff */
[----:B------:R-:W-:Y:S01]  /*0340*/  LEA.HI R15, R14, UR4, RZ, 0x1e ;  /* 0x000000040e0f7c11 */ /* 0x000fe2000f8ff0ff */
[----:B------:R-:W-:Y:S01]  /*0350*/  IMAD R29, R20, 0x4, R29 ;  /* 0x00000004141d7824 */ /* 0x000fe200078e021d */
[----:B------:R-:W-:Y:S02]  /*0360*/  ISETP.GE.AND P2, PT, R10, 0x10, PT ;  /* 0x000000100a00780c */ /* 0x000fe40003f46270 */
[----:B------:R-:W-:Y:S02]  /*0370*/  CS2R R10, SRZ ;  /* 0x00000000000a7805 */ /* 0x000fe4000001ff00 */
[----:B------:R-:W-:Y:S01]  /*0380*/  LEA.HI R27, R16, UR4, RZ, 0x1e ;  /* 0x00000004101b7c11 */ /* 0x000fe2000f8ff0ff */
[----:B------:R-:W-:Y:S01]  /*0390*/  IMAD.WIDE R16, R17, 0x4, R22 ;  /* 0x0000000411107825 */ /* 0x000fe200078e0216 */
[----:B------:R-:W-:-:S03]  /*03a0*/  LEA.HI R19, R12, UR4, RZ, 0x1e ;  /* 0x000000040c137c11 */ /* 0x000fc6000f8ff0ff */
[C---:B------:R-:W-:Y:S01]  /*03b0*/  IMAD R26, R20.reuse, 0x4, R15 ;  /* 0x00000004141a7824 */ /* 0x040fe200078e020f */
[----:B------:R-:W-:Y:S01]  /*03c0*/  CS2R R14, SRZ ;  /* 0x00000000000e7805 */ /* 0x000fe2000001ff00 */
[----:B------:R-:W-:Y:S01]  /*03d0*/  IMAD.WIDE R22, R13, 0x4, R22 ;  /* 0x000000040d167825 */ /* 0x000fe200078e0216 */
[----:B------:R-:W-:Y:S01]  /*03e0*/  CS2R R12, SRZ ;  /* 0x00000000000c7805 */ /* 0x000fe2000001ff00 */
[----:B------:R1:W2:Y:S02]  /*03f0*/  @!P0 LDG.E.EL.128 R8, desc[UR6][R16.64] ;  /* 0x0000000610088981 */ /* 0x0002a4000c2e1d00 */
[C---:B------:R-:W-:Y:S02]  /*0400*/  IMAD R27, R20.reuse, 0x4, R27 ;  /* 0x00000004141b7824 */ /* 0x040fe400078e021b */
[----:B------:R-:W-:Y:S01]  /*0410*/  IMAD R20, R20, 0x4, R19 ;  /* 0x0000000414147824 */ /* 0x000fe200078e0213 */
[----:B------:R-:W-:Y:S01]  /*0420*/  CS2R R18, SRZ ;  /* 0x0000000000127805 */ /* 0x000fe2000001ff00 */
[----:B------:R4:W5:Y:S01]  /*0430*/  @!P1 LDG.E.EL.128 R12, desc[UR6][R24.64] ;  /* 0x00000006180c9981 */ /* 0x000962000c2e1d00 */
[----:B-1----:R-:W-:-:S06]  /*0440*/  CS2R R16, SRZ ;  /* 0x0000000000107805 */ /* 0x002fcc000001ff00 */
[----:B------:R-:W5:Y:S01]  /*0450*/  @!P2 LDG.E.EL.128 R16, desc[UR6][R22.64] ;  /* 0x000000061610a981 */ /* 0x000f62000c2e1d00 */
[----:B----4-:R-:W1:Y:S02]  /*0460*/  LDC.64 R24, c[0x0][0x218] ;  /* 0x00008600ff187b82 */ /* 0x010e640000000a00 */
[----:B-1----:R-:W-:Y:S01]  /*0470*/  IMAD.WIDE R24, R28, 0x4, R24 ;  /* 0x000000041c187825 */ /* 0x002fe200078e0218 */
[----:B---3--:R-:W-:Y:S04]  /*0480*/  STS [R29], R4 ;  /* 0x000000041d007388 */ /* 0x008fe80000000800 */
[----:B------:R-:W-:Y:S04]  /*0490*/  STS [R26+0x40], R5 ;  /* 0x000040051a007388 */ /* 0x000fe80000000800 */
[----:B------:R1:W-:Y:S04]  /*04a0*/  STS [R27+0x80], R6 ;  /* 0x000080061b007388 */ /* 0x0003e80000000800 */
[----:B------:R-:W-:Y:S04]  /*04b0*/  STS [R20+0xc0], R7 ;  /* 0x0000c00714007388 */ /* 0x000fe80000000800 */
[----:B--2---:R2:W-:Y:S04]  /*04c0*/  STS [R29+0x10], R8 ;  /* 0x000010081d007388 */ /* 0x0045e80000000800 */
[----:B------:R3:W-:Y:S04]  /*04d0*/  STS [R26+0x50], R9 ;  /* 0x000050091a007388 */ /* 0x0007e80000000800 */
[----:B------:R-:W-:Y:S04]  /*04e0*/  STS [R27+0x90], R10 ;  /* 0x0000900a1b007388 */ /* 0x000fe80000000800 */
[----:B------:R4:W-:Y:S04]  /*04f0*/  STS [R20+0xd0], R11 ;  /* 0x0000d00b14007388 */ /* 0x0009e80000000800 */
[----:B-----5:R-:W-:Y:S04]  /*0500*/  STS [R29+0x20], R12 ;  /* 0x0000200c1d007388 */ /* 0x020fe80000000800 */
[----:B------:R5:W-:Y:S04]  /*0510*/  STS [R26+0x60], R13 ;  /* 0x0000600d1a007388 */ /* 0x000be80000000800 */
[----:B------:R1:W-:Y:S04]  /*0520*/  STS [R27+0xa0], R14 ;  /* 0x0000a00e1b007388 */ /* 0x0003e80000000800 */
[----:B------:R-:W-:Y:S04]  /*0530*/  STS [R20+0xe0], R15 ;  /* 0x0000e00f14007388 */ /* 0x000fe80000000800 */
[----:B------:R-:W-:Y:S04]  /*0540*/  STS [R29+0x30], R16 ;  /* 0x000030101d007388 */ /* 0x000fe80000000800 */
[----:B------:R-:W-:Y:S04]  /*0550*/  STS [R26+0x70], R17 ;  /* 0x000070111a007388 */ /* 0x000fe80000000800 */
[----:B------:R2:W-:Y:S04]  /*0560*/  STS [R27+0xb0], R18 ;  /* 0x0000b0121b007388 */ /* 0x0005e80000000800 */
[----:B------:R-:W-:Y:S01]  /*0570*/  STS [R20+0xf0], R19 ;  /* 0x0000f01314007388 */ /* 0x000fe20000000800 */
[----:B------:R-:W-:Y:S06]  /*0580*/  BAR.SYNC.DEFER_BLOCKING 0x0 ;  /* 0x0000000000007b1d */ /* 0x000fec0000010000 */
[----:B-1----:R1:W5:Y:S01]  /*0590*/  LDG.E.EL R6, desc[UR6][R24.64] ;  /* 0x0000000618067981 */ /* 0x002362000c2e1900 */
[----:B------:R-:W-:-:S05]  /*05a0*/  IMAD.SHL.U32 R5, R2, 0x4, RZ ;  /* 0x0000000402057824 */ /* 0x000fca00078e00ff */
[----:B------:R-:W-:-:S04]  /*05b0*/  LOP3.LUT R5, R5, 0x3fc, RZ, 0xc0, !PT ;  /* 0x000003fc05057812 */ /* 0x000fc800078ec0ff */
[C---:B--2---:R-:W-:Y:S02]  /*05c0*/  LOP3.LUT R8, R5.reuse, 0x400, RZ, 0xfc, !PT ;  /* 0x0000040005087812 */ /* 0x044fe400078efcff */
[C---:B---3--:R-:W-:Y:S02]  /*05d0*/  LOP3.LUT R9, R5.reuse, 0x800, RZ, 0xfc, !PT ;  /* 0x0000080005097812 */ /* 0x048fe400078efcff */
[----:B----4-:R-:W-:Y:S02]  /*05e0*/  LOP3.LUT R11, R5, 0xc00, RZ, 0xfc, !PT ;  /* 0x00000c00050b7812 */ /* 0x010fe400078efcff */
[----:B-----5:R-:W-:Y:S02]  /*05f0*/  SHF.R.U32.HI R13, RZ, 0x2, R2 ;  /* 0x00000002ff0d7819 */ /* 0x020fe40000011602 */
[----:B------:R-:W-:Y:S02]  /*0600*/  SHF.R.U32.HI R8, RZ, 0x2, R8 ;  /* 0x00000002ff087819 */ /* 0x000fe40000011608 */
[----:B------:R-:W-:-:S02]  /*0610*/  SHF.R.U32.HI R10, RZ, 0x2, R9 ;  /* 0x00000002ff0a7819 */ /* 0x000fc40000011609 */
[----:B------:R-:W-:Y:S02]  /*0620*/  SHF.R.U32.HI R12, RZ, 0x2, R11 ;  /* 0x00000002ff0c7819 */ /* 0x000fe4000001160b */
[C---:B------:R-:W-:Y:S02]  /*0630*/  LOP3.LUT R4, R2.reuse, 0xff, RZ, 0xc0, !PT ;  /* 0x000000ff02047812 */ /* 0x040fe400078ec0ff */
[----:B------:R-:W-:Y:S02]  /*0640*/  LOP3.LUT R7, R2, 0xfc, RZ, 0xc0, !PT ;  /* 0x000000fc02077812 */ /* 0x000fe400078ec0ff */
[----:B------:R-:W-:Y:S02]  /*0650*/  SGXT.U32 R2, R13, 0x6 ;  /* 0x000000060d02781a */ /* 0x000fe40000000000 */
[----:B------:R-:W-:Y:S02]  /*0660*/  LOP3.LUT R9, R8, 0x1fc, RZ, 0xc0, !PT ;  /* 0x000001fc08097812 */ /* 0x000fe400078ec0ff */
[----:B------:R-:W-:-:S02]  /*0670*/  LOP3.LUT R11, R10, 0x2fc, RZ, 0xc0, !PT ;  /* 0x000002fc0a0b7812 */ /* 0x000fc400078ec0ff */
[----:B------:R-:W-:Y:S01]  /*0680*/  LOP3.LUT R13, R12, 0x3fc, RZ, 0xc0, !PT ;  /* 0x000003fc0c0d7812 */ /* 0x000fe200078ec0ff */
[----:B------:R-:W-:Y:S02]  /*0690*/  VIADD R8, R7, UR4 ;  /* 0x0000000407087c36 */ /* 0x000fe40008000000 */
[----:B------:R-:W-:Y:S02]  /*06a0*/  VIADD R10, R9, UR4 ;  /* 0x00000004090a7c36 */ /* 0x000fe40008000000 */
[----:B------:R-:W-:Y:S02]  /*06b0*/  VIADD R12, R11, UR4 ;  /* 0x000000040b0c7c36 */ /* 0x000fe40008000000 */
[----:B0-----:R-:W-:Y:S02]  /*06c0*/  VIADD R14, R13, UR4 ;  /* 0x000000040d0e7c36 */ /* 0x001fe40008000000 */
[C---:B-1----:R-:W-:Y:S02]  /*06d0*/  IMAD R24, R5.reuse, 0x4, R8 ;  /* 0x0000000405187824 */ /* 0x042fe400078e0208 */
[----:B------:R-:W-:-:S02]  /*06e0*/  IMAD R9, R5, 0x4, R10 ;  /* 0x0000000405097824 */ /* 0x000fc400078e020a */
[C---:B------:R-:W-:Y:S01]  /*06f0*/  IMAD R13, R5.reuse, 0x4, R12 ;  /* 0x00000004050d7824 */ /* 0x040fe200078e020c */
[----:B------:R-:W-:Y:S01]  /*0700*/  LEA R27, R4, UR4, 0x3 ;  /* 0x00000004041b7c11 */ /* 0x000fe2000f8e18ff */
[----:B------:R-:W-:Y:S01]  /*0710*/  IMAD R25, R5, 0x4, R14 ;  /* 0x0000000405197824 */ /* 0x000fe200078e020e */
[----:B------:R-:W-:Y:S04]  /*0720*/  LDS R23, [R9+0x1000] ;  /* 0x0010000009177984 */ /* 0x000fe80000000800 */
[----:B------:R-:W-:Y:S04]  /*0730*/  LDS R20, [R9+0x1004] ;  /* 0x0010040009147984 */ /* 0x000fe80000000800 */
[----:B------:R-:W-:Y:S04]  /*0740*/  LDS R18, [R9+0x1008] ;  /* 0x0010080009127984 */ /* 0x000fe80000000800 */
[----:B------:R-:W-:Y:S04]  /*0750*/  LDS R22, [R9+0x100c] ;  /* 0x00100c0009167984 */ /* 0x000fe80000000800 */
[----:B------:R-:W-:Y:S04]  /*0760*/  LDS R14, [R13+0x2000] ;  /* 0x002000000d0e7984 */ /* 0x000fe80000000800 */
[----:B------:R-:W-:Y:S04]  /*0770*/  LDS R16, [R13+0x2004] ;  /* 0x002004000d107984 */ /* 0x000fe80000000800 */
[----:B------:R-:W-:Y:S04]  /*0780*/  LDS R19, [R13+0x2008] ;  /* 0x002008000d137984 */ /* 0x000fe80000000800 */
[----:B------:R0:W-:Y:S04]  /*0790*/  LDS R10, [R13+0x200c] ;  /* 0x00200c000d0a7984 */ /* 0x0001e80000000800 */
[----:B------:R-:W-:Y:S04]  /*07a0*/  LDS R7, [R24+0xc] ;  /* 0x00000c0018077984 */ /* 0x000fe80000000800 */
[----:B------:R-:W-:Y:S04]  /*07b0*/  LDS R8, [R24+0x8] ;  /* 0x0000080018087984 */ /* 0x000fe80000000800 */
[----:B------:R-:W-:Y:S04]  /*07c0*/  LDS R5, [R24+0x4] ;  /* 0x0000040018057984 */ /* 0x000fe80000000800 */
[----:B------:R1:W-:Y:S04]  /*07d0*/  LDS R4, [R24] ;  /* 0x0000000018047984 */ /* 0x0003e80000000800 */
[----:B------:R-:W-:Y:S04]  /*07e0*/  LDS R12, [R25+0x3000] ;  /* 0x00300000190c7984 */ /* 0x000fe80000000800 */
[----:B------:R-:W-:Y:S04]  /*07f0*/  LDS R17, [R25+0x3004] ;  /* 0x0030040019117984 */ /* 0x000fe80000000800 */
[----:B------:R-:W-:Y:S04]  /*0800*/  LDS R15, [R25+0x3008] ;  /* 0x00300800190f7984 */ /* 0x000fe80000000800 */
[----:B------:R-:W-:Y:S01]  /*0810*/  LDS R11, [R25+0x300c] ;  /* 0x00300c00190b7984 */ /* 0x000fe20000000800 */
[----:B------:R-:W-:Y:S01]  /*0820*/  BAR.SYNC.DEFER_BLOCKING 0x0 ;  /* 0x0000000000007b1d */ /* 0x000fe20000010000 */
[----:B------:R-:W-:-:S02]  /*0830*/  LEA R26, R2, UR4, 0x3 ;  /* 0x00000004021a7c11 */ /* 0x000fc4000f8e18ff */
[----:B0-----:R-:W-:-:S04]  /*0840*/  LOP3.LUT R13, R2, 0x40, RZ, 0xfc, !PT ;  /* 0x00000040020d7812 */ /* 0x001fc800078efcff */
[----:B------:R-:W-:Y:S02]  /*0850*/  LEA R29, R13, UR4, 0x3 ;  /* 0x000000040d1d7c11 */ /* 0x000fe4000f8e18ff */
[----:B------:R-:W-:Y:S02]  /*0860*/  LOP3.LUT R13, R3, 0xc, R0, 0xf8, !PT ;  /* 0x0000000c030d7812 */ /* 0x000fe400078ef800 */
[C---:B------:R-:W-:Y:S01]  /*0870*/  LOP3.LUT R0, R2.reuse, 0x80, RZ, 0xfc, !PT ;  /* 0x0000008002007812 */ /* 0x040fe200078efcff */
[----:B------:R-:W-:Y:S01]  /*0880*/  IMAD.SHL.U32 R3, R21, 0x100, RZ ;  /* 0x0000010015037824 */ /* 0x000fe200078e00ff */
[----:B------:R-:W-:-:S04]  /*0890*/  PRMT R28, R2, 0x6540, R21 ;  /* 0x00006540021c7816 */ /* 0x000fc80000000015 */
[----:B-1----:R-:W-:Y:S02]  /*08a0*/  LOP3.LUT R24, R3, 0xc0, R2, 0xfe, !PT ;  /* 0x000000c003187812 */ /* 0x002fe400078efe02 */
[----:B------:R-:W-:Y:S01]  /*08b0*/  ISETP.GE.AND P0, PT, R13, 0x10, PT ;  /* 0x000000100d00780c */ /* 0x000fe20003f06270 */
[----:B------:R-:W-:Y:S01]  /*08c0*/  STS [R27], R6 ;  /* 0x000000061b007388 */ /* 0x000fe20000000800 */
[----:B------:R-:W-:Y:S06]  /*08d0*/  BAR.SYNC.DEFER_BLOCKING 0x0 ;  /* 0x0000000000007b1d */ /* 0x000fec0000010000 */
[----:B------:R0:W1:Y:S04]  /*08e0*/  LDS R9, [R26] ;  /* 0x000000001a097984 */ /* 0x0000680000000800 */
[----:B------:R-:W2:Y:S01]  /*08f0*/  LDS R29, [R29] ;  /* 0x000000001d1d7984 */ /* 0x000ea20000000800 */
[----:B0-----:R-:W-:-:S02]  /*0900*/  LOP3.LUT R26, R3, 0x40, R2, 0xfe, !PT ;  /* 0x00000040031a7812 */ /* 0x001fc400078efe02 */
[CC--:B-1----:R-:W-:Y:S01]  /*0910*/  FSETP.GEU.AND P3, PT, R5.reuse, -R9.reuse, PT ;  /* 0x800000090500720b */ /* 0x0c2fe20003f6e000 */
[--C-:B------:R-:W-:Y:S01]  /*0920*/  FADD R5, R5, R9.reuse ;  /* 0x0000000905057221 */ /* 0x100fe20000000000 */
[CC--:B------:R-:W-:Y:S01]  /*0930*/  FSETP.GEU.AND P1, PT, R7.reuse, -R9.reuse, PT ;  /* 0x800000090700720b */ /* 0x0c0fe20003f2e000 */
[--C-:B------:R-:W-:Y:S01]  /*0940*/  FADD R6, R8, R9.reuse ;  /* 0x0000000908067221 */ /* 0x100fe20000000000 */
[-C--:B------:R-:W-:Y:S01]  /*0950*/  FSETP.GEU.AND P4, PT, R4, -R9.reuse, PT ;  /* 0x800000090400720b */ /* 0x080fe20003f8e000 */
[--C-:B------:R-:W-:Y:S01]  /*0960*/  FADD R7, R7, R9.reuse ;  /* 0x0000000907077221 */ /* 0x100fe20000000000 */
[----:B------:R-:W-:Y:S01]  /*0970*/  FSETP.GEU.AND P2, PT, R8, -R9, PT ;  /* 0x800000090800720b */ /* 0x000fe20003f4e000 */
[----:B------:R-:W-:Y:S01]  /*0980*/  FADD R4, R4, R9 ;  /* 0x0000000904047221 */ /* 0x000fe20000000000 */
[----:B------:R-:W-:Y:S02]  /*0990*/  LEA R9, R0, UR4, 0x3 ;  /* 0x0000000400097c11 */ /* 0x000fe4000f8e18ff */
[----:B------:R-:W-:-:S03]  /*09a0*/  LOP3.LUT R0, R2, 0xc0, RZ, 0xfc, !PT ;  /* 0x000000c002007812 */ /* 0x000fc600078efcff */
[----:B------:R0:W1:Y:S01]  /*09b0*/  LDS R21, [R9] ;  /* 0x0000000009157984 */ /* 0x0000620000000800 */
[----:B------:R-:W-:Y:S02]  /*09c0*/  LEA R0, R0, UR4, 0x3 ;  /* 0x0000000400007c11 */ /* 0x000fe4000f8e18ff */
[----:B------:R-:W-:Y:S02]  /*09d0*/  LOP3.LUT R8, R3, 0x80, R2, 0xfe, !PT ;  /* 0x0000008003087812 */ /* 0x000fe400078efe02 */
[----:B------:R-:W3:Y:S02]  /*09e0*/  LDC.64 R2, c[0x0][0x220] ;  /* 0x00008800ff027b82 */ /* 0x000ee40000000a00 */
[----:B------:R-:W4:Y:S01]  /*09f0*/  LDS R0, [R0] ;  /* 0x0000000000007984 */ /* 0x000f220000000800 */
[--C-:B0-----:R-:W-:Y:S01]  /*0a00*/  IMAD R9, R28, 0x10, R13.reuse ;  /* 0x000000101c097824 */ /* 0x101fe200078e020d */
[----:B------:R-:W-:Y:S01]  /*0a10*/  SEL R5, R5, RZ, P3 ;  /* 0x000000ff05057207 */ /* 0x000fe20001800000 */
[--C-:B------:R-:W-:Y:S01]  /*0a20*/  IMAD R27, R8, 0x10, R13.reuse ;  /* 0x00000010081b7824 */ /* 0x100fe200078e020d */
[----:B------:R-:W-:Y:S01]  /*0a30*/  SEL R6, R6, RZ, P2 ;  /* 0x000000ff06067207 */ /* 0x000fe20001000000 */
[----:B------:R-:W-:Y:S01]  /*0a40*/  IMAD R25, R26, 0x10, R13 ;  /* 0x000000101a197824 */ /* 0x000fe200078e020d */
[----:B------:R-:W-:Y:S01]  /*0a50*/  SEL R7, R7, RZ, P1 ;  /* 0x000000ff07077207 */ /* 0x000fe20000800000 */
[----:B--2---:R-:W-:Y:S01]  /*0a60*/  FADD R26, R23, R29 ;  /* 0x0000001d171a7221 */ /* 0x004fe20000000000 */
[----:B------:R-:W-:-:S02]  /*0a70*/  SEL R4, R4, RZ, P4 ;  /* 0x000000ff04047207 */ /* 0x000fc40002000000 */
[-C--:B------:R-:W-:Y:S02]  /*0a80*/  FSETP.GEU.AND P4, PT, R23, -R29.reuse, PT ;  /* 0x8000001d1700720b */ /* 0x080fe40003f8e000 */
[CC--:B------:R-:W-:Y:S01]  /*0a90*/  FSETP.GEU.AND P3, PT, R18.reuse, -R29.reuse, PT ;  /* 0x8000001d1200720b */ /* 0x0c0fe20003f6e000 */
[----:B------:R-:W-:Y:S01]  /*0aa0*/  FADD R18, R18, R29 ;  /* 0x0000001d12127221 */ /* 0x000fe20000000000 */
[----:B------:R-:W-:Y:S01]  /*0ab0*/  IMAD R13, R24, 0x10, R13 ;  /* 0x00000010180d7824 */ /* 0x000fe200078e020d */
[----:B------:R-:W-:Y:S01]  /*0ac0*/  FSETP.GEU.AND P6, PT, R22, -R29, PT ;  /* 0x8000001d1600720b */ /* 0x000fe20003fce000 */
[----:B---3--:R-:W-:-:S04]  /*0ad0*/  IMAD.WIDE R8, R9, 0x4, R2 ;  /* 0x0000000409087825 */ /* 0x008fc800078e0202 */
[--C-:B------:R-:W-:Y:S01]  /*0ae0*/  FADD R23, R20, R29.reuse ;  /* 0x0000001d14177221 */ /* 0x100fe20000000000 */
[----:B------:R-:W-:Y:S01]  /*0af0*/  FADD R22, R22, R29 ;  /* 0x0000001d16167221 */ /* 0x000fe20000000000 */
[----:B------:R0:W-:Y:S01]  /*0b00*/  @!P0 STG.E.128 desc[UR6][R8.64], R4 ;  /* 0x0000000408008986 */ /* 0x0001e2000c101d06 */
[----:B------:R-:W-:Y:S01]  /*0b10*/  FSETP.GEU.AND P1, PT, R20, -R29, PT ;  /* 0x8000001d1400720b */ /* 0x000fe20003f2e000 */
[C-C-:B-1----:R-:W-:Y:S01]  /*0b20*/  FADD R24, R19.reuse, R21.reuse ;  /* 0x0000001513187221 */ /* 0x142fe20000000000 */
[-C--:B------:R-:W-:Y:S02]  /*0b30*/  FSETP.GEU.AND P5, PT, R19, -R21.reuse, PT ;  /* 0x800000151300720b */ /* 0x080fe40003fae000 */
[-C--:B------:R-:W-:Y:S02]  /*0b40*/  FSETP.GEU.AND P2, PT, R16, -R21.reuse, PT ;  /* 0x800000151000720b */ /* 0x080fe40003f4e000 */
[----:B0-----:R-:W-:Y:S01]  /*0b50*/  SEL R4, R26, RZ, P4 ;  /* 0x000000ff1a047207 */ /* 0x001fe20002000000 */
[C-C-:B------:R-:W-:Y:S01]  /*0b60*/  FADD R8, R14.reuse, R21.reuse ;  /* 0x000000150e087221 */ /* 0x140fe20000000000 */
[-C--:B------:R-:W-:Y:S01]  /*0b70*/  FSETP.GEU.AND P4, PT, R14, -R21.reuse, PT ;  /* 0x800000150e00720b */ /* 0x080fe20003f8e000 */
[--C-:B------:R-:W-:Y:S01]  /*0b80*/  FADD R9, R16, R21.reuse ;  /* 0x0000001510097221 */ /* 0x100fe20000000000 */
[----:B------:R-:W-:Y:S01]  /*0b90*/  SEL R6, R18, RZ, P3 ;  /* 0x000000ff12067207 */ /* 0x000fe20001800000 */
[C---:B------:R-:W-:Y:S01]  /*0ba0*/  FADD R14, R10.reuse, R21 ;  /* 0x000000150a0e7221 */ /* 0x040fe20000000000 */
[----:B------:R-:W-:Y:S01]  /*0bb0*/  FSETP.GEU.AND P3, PT, R10, -R21, PT ;  /* 0x800000150a00720b */ /* 0x000fe20003f6e000 */
[----:B------:R-:W-:Y:S01]  /*0bc0*/  IMAD.WIDE R18, R25, 0x4, R2 ;  /* 0x0000000419127825 */ /* 0x000fe200078e0202 */
[----:B------:R-:W-:-:S03]  /*0bd0*/  SEL R10, R24, RZ, P5 ;  /* 0x000000ff180a7207 */ /* 0x000fc60002800000 */
[----:B----4-:R-:W-:Y:S01]  /*0be0*/  FADD R16, R11, R0 ;  /* 0x000000000b107221 */ /* 0x010fe20000000000 */
[----:B------:R-:W-:Y:S01]  /*0bf0*/  SEL R5, R23, RZ, P1 ;  /* 0x000000ff17057207 */ /* 0x000fe20000800000 */
[----:B------:R-:W-:Y:S01]  /*0c00*/  IMAD.WIDE R20, R27, 0x4, R2 ;  /* 0x000000041b147825 */ /* 0x000fe200078e0202 */
[----:B------:R-:W-:Y:S02]  /*0c10*/  SEL R7, R22, RZ, P6 ;  /* 0x000000ff16077207 */ /* 0x000fe40003000000 */
[----:B------:R-:W-:Y:S02]  /*0c20*/  FSETP.GEU.AND P5, PT, R11, -R0, PT ;  /* 0x800000000b00720b */ /* 0x000fe40003fae000 */
[----:B------:R-:W-:Y:S02]  /*0c30*/  SEL R9, R9, RZ, P2 ;  /* 0x000000ff09097207 */ /* 0x000fe40001000000 */
[----:B------:R-:W-:Y:S02]  /*0c40*/  SEL R8, R8, RZ, P4 ;  /* 0x000000ff08087207 */ /* 0x000fe40002000000 */
[----:B------:R-:W-:-:S02]  /*0c50*/  SEL R11, R14, RZ, P3 ;  /* 0x000000ff0e0b7207 */ /* 0x000fc40001800000 */
[CC--:B------:R-:W-:Y:S01]  /*0c60*/  FSETP.GEU.AND P6, PT, R15.reuse, -R0.reuse, PT ;  /* 0x800000000f00720b */ /* 0x0c0fe20003fce000 */
[--C-:B------:R-:W-:Y:S01]  /*0c70*/  FADD R15, R15, R0.reuse ;  /* 0x000000000f0f7221 */ /* 0x100fe20000000000 */
[CC--:B------:R-:W-:Y:S01]  /*0c80*/  FSETP.GEU.AND P1, PT, R17.reuse, -R0.reuse, PT ;  /* 0x800000001100720b */ /* 0x0c0fe20003f2e000 */
[--C-:B------:R-:W-:Y:S01]  /*0c90*/  FADD R17, R17, R0.reuse ;  /* 0x0000000011117221 */ /* 0x100fe20000000000 */
[C---:B------:R-:W-:Y:S01]  /*0ca0*/  FSETP.GEU.AND P2, PT, R12.reuse, -R0, PT ;  /* 0x800000000c00720b */ /* 0x040fe20003f4e000 */
[----:B------:R-:W-:Y:S01]  /*0cb0*/  FADD R12, R12, R0 ;  /* 0x000000000c0c7221 */ /* 0x000fe20000000000 */
[----:B------:R0:W-:Y:S01]  /*0cc0*/  @!P0 STG.E.128 desc[UR6][R18.64], R4 ;  /* 0x0000000412008986 */ /* 0x0001e2000c101d06 */
[----:B------:R-:W-:Y:S01]  /*0cd0*/  IMAD.WIDE R2, R13, 0x4, R2 ;  /* 0x000000040d027825 */ /* 0x000fe200078e0202 */
[----:B------:R-:W-:Y:S02]  /*0ce0*/  SEL R14, R15, RZ, P6 ;  /* 0x000000ff0f0e7207 */ /* 0x000fe40003000000 */
[----:B------:R0:W-:Y:S01]  /*0cf0*/  @!P0 STG.E.128 desc[UR6][R20.64], R8 ;  /* 0x0000000814008986 */ /* 0x0001e2000c101d06 */
[----:B------:R-:W-:-:S02]  /*0d00*/  SEL R13, R17, RZ, P1 ;  /* 0x000000ff110d7207 */ /* 0x000fc40000800000 */
[----:B------:R-:W-:Y:S02]  /*0d10*/  SEL R15, R16, RZ, P5 ;  /* 0x000000ff100f7207 */ /* 0x000fe40002800000 */
[----:B------:R-:W-:Y:S01]  /*0d20*/  SEL R12, R12, RZ, P2 ;  /* 0x000000ff0c0c7207 */ /* 0x000fe20001000000 */
[----:B0-----:R-:W-:Y:S06]  /*0d30*/  @P0 EXIT ;  /* 0x000000000000094d */ /* 0x001fec0003800000 */
[----:B------:R-:W-:Y:S01]  /*0d40*/  STG.E.128 desc[UR6][R2.64], R12 ;  /* 0x0000000c02007986 */ /* 0x000fe2000c101d06 */
[----:B------:R-:W-:Y:S05]  /*0d50*/  EXIT ;  /* 0x000000000000794d */ /* 0x000fea0003800000 */
.L_x_0:
[----:B------:R-:W-:-:S00]  /*0d60*/  BRA `(.L_x_0) ;  /* 0xfffffffc00fc7947 */ /* 0x000fc0000383ffff */
[----:B------:R-:W-:-:S00]  /*0d70*/  NOP ;  /* 0x0000000000007918 */ /* 0x000fc00000000000 */
        /* <DEDUP_REMOVED lines=8> */
.L_x_1:


//--------------------- .nv.shared.triton_poi_fused_convolution_relu_19 --------------------------
	.section	.nv.shared.triton_poi_fused_convolution_relu_19,"aw",@nobits
	.sectionflags	@""
	.align	16
	.zero		1024


//--------------------- .nv.constant0.triton_poi_fused_convolution_relu_19 --------------------------
	.section	.nv.constant0.triton_poi_fused_convolution_relu_19,"a",@progbits
	.sectionflags	@""
	.align	4
.nv.constant0.triton_poi_fused_convolution_relu_19:
	.zero		560
